//
// Generated by NVIDIA NVVM Compiler
//
// Compiler Build ID: CL-36424714
// Cuda compilation tools, release 13.0, V13.0.88
// Based on NVVM 20.0.0
//

.version 9.0
.target sm_100
.address_size 64

	// .globl	_Z9MergeSortPiS_i

.visible .entry _Z9MergeSortPiS_i(
	.param .u64 .ptr .align 1 _Z9MergeSortPiS_i_param_0,
	.param .u64 .ptr .align 1 _Z9MergeSortPiS_i_param_1,
	.param .u32 _Z9MergeSortPiS_i_param_2
)
{
	.reg .pred 	%p<24>;
	.reg .b32 	%r<108>;
	.reg .b64 	%rd<36>;

	ld.param.u64 	%rd11, [_Z9MergeSortPiS_i_param_0];
	ld.param.u64 	%rd12, [_Z9MergeSortPiS_i_param_1];
	ld.param.u32 	%r51, [_Z9MergeSortPiS_i_param_2];
	cvta.to.global.u64 	%rd1, %rd11;
	cvta.to.global.u64 	%rd2, %rd12;
	mov.u32 	%r52, %tid.x;
	mov.u32 	%r53, %ntid.x;
	mov.u32 	%r54, %ctaid.x;
	mad.lo.s32 	%r1, %r53, %r54, %r52;
	setp.lt.s32 	%p1, %r51, 2;
	@%p1 bra 	$L__BB0_24;
	sub.s32 	%r2, %r51, %r1;
	mul.wide.s32 	%rd13, %r1, 4;
	add.s64 	%rd3, %rd1, %rd13;
	add.s64 	%rd4, %rd3, 8;
	add.s64 	%rd5, %rd2, 8;
	mov.b32 	%r89, 2;
$L__BB0_2:
	mov.u32 	%r3, %r89;
	min.s32 	%r4, %r2, %r3;
	add.s32 	%r56, %r3, -1;
	and.b32  	%r57, %r56, %r1;
	setp.ne.s32 	%p2, %r57, 0;
	@%p2 bra 	$L__BB0_23;
	shr.u32 	%r5, %r3, 1;
	mul.wide.u32 	%rd14, %r5, 4;
	add.s64 	%rd6, %rd3, %rd14;
	sub.s32 	%r6, %r4, %r5;
	setp.lt.s32 	%p3, %r6, 1;
	mov.b32 	%r98, 0;
	mov.u32 	%r97, %r98;
	mov.u32 	%r96, %r1;
	@%p3 bra 	$L__BB0_6;
	mov.b32 	%r97, 0;
	mov.u32 	%r96, %r1;
	mov.u32 	%r98, %r97;
$L__BB0_5:
	mul.wide.u32 	%rd15, %r98, 4;
	add.s64 	%rd16, %rd3, %rd15;
	ld.global.u32 	%r60, [%rd16];
	mul.wide.u32 	%rd17, %r97, 4;
	add.s64 	%rd18, %rd6, %rd17;
	ld.global.u32 	%r62, [%rd18];
	setp.ge.s32 	%p4, %r60, %r62;
	setp.lt.s32 	%p5, %r60, %r62;
	selp.u32 	%r64, 1, 0, %p5;
	add.s32 	%r98, %r98, %r64;
	selp.u32 	%r65, 1, 0, %p4;
	add.s32 	%r97, %r97, %r65;
	min.s32 	%r66, %r60, %r62;
	mul.wide.s32 	%rd19, %r96, 4;
	add.s64 	%rd20, %rd2, %rd19;
	st.global.u32 	[%rd20], %r66;
	add.s32 	%r96, %r96, 1;
	setp.lt.u32 	%p6, %r98, %r5;
	setp.lt.s32 	%p7, %r97, %r6;
	and.pred  	%p8, %p6, %p7;
	@%p8 bra 	$L__BB0_5;
$L__BB0_6:
	setp.ge.u32 	%p9, %r98, %r5;
	mov.u32 	%r99, %r96;
	@%p9 bra 	$L__BB0_14;
	sub.s32 	%r68, %r5, %r98;
	and.b32  	%r10, %r68, 3;
	setp.eq.s32 	%p10, %r10, 0;
	mov.u32 	%r99, %r96;
	mov.u32 	%r94, %r98;
	@%p10 bra 	$L__BB0_11;
	add.s32 	%r94, %r98, 1;
	mul.wide.u32 	%rd21, %r98, 4;
	add.s64 	%rd7, %rd3, %rd21;
	ld.global.u32 	%r69, [%rd7];
	add.s32 	%r99, %r96, 1;
	mul.wide.s32 	%rd22, %r96, 4;
	add.s64 	%rd8, %rd2, %rd22;
	st.global.u32 	[%rd8], %r69;
	setp.eq.s32 	%p11, %r10, 1;
	@%p11 bra 	$L__BB0_11;
	add.s32 	%r94, %r98, 2;
	ld.global.u32 	%r70, [%rd7+4];
	add.s32 	%r99, %r96, 2;
	st.global.u32 	[%rd8+4], %r70;
	setp.eq.s32 	%p12, %r10, 2;
	@%p12 bra 	$L__BB0_11;
	add.s32 	%r94, %r98, 3;
	ld.global.u32 	%r71, [%rd7+8];
	add.s32 	%r99, %r96, 3;
	st.global.u32 	[%rd8+8], %r71;
$L__BB0_11:
	sub.s32 	%r72, %r98, %r5;
	setp.gt.u32 	%p13, %r72, -4;
	@%p13 bra 	$L__BB0_14;
	sub.s32 	%r102, %r94, %r5;
$L__BB0_13:
	mul.wide.s32 	%rd23, %r94, 4;
	add.s64 	%rd24, %rd4, %rd23;
	mul.wide.s32 	%rd25, %r99, 4;
	add.s64 	%rd26, %rd5, %rd25;
	ld.global.u32 	%r73, [%rd24+-8];
	st.global.u32 	[%rd26+-8], %r73;
	ld.global.u32 	%r74, [%rd24+-4];
	st.global.u32 	[%rd26+-4], %r74;
	ld.global.u32 	%r75, [%rd24];
	st.global.u32 	[%rd26], %r75;
	add.s32 	%r94, %r94, 4;
	ld.global.u32 	%r76, [%rd24+4];
	add.s32 	%r99, %r99, 4;
	st.global.u32 	[%rd26+4], %r76;
	add.s32 	%r102, %r102, 4;
	setp.eq.s32 	%p14, %r102, 0;
	@%p14 bra 	$L__BB0_14;
	bra.uni 	$L__BB0_13;
$L__BB0_14:
	setp.ge.s32 	%p15, %r97, %r6;
	@%p15 bra 	$L__BB0_20;
	add.s32 	%r77, %r97, %r5;
	sub.s32 	%r78, %r4, %r77;
	and.b32  	%r28, %r78, 3;
	setp.eq.s32 	%p16, %r28, 0;
	mov.u32 	%r100, %r99;
	mov.u32 	%r101, %r97;
	@%p16 bra 	$L__BB0_19;
	add.s32 	%r101, %r97, 1;
	mul.wide.s32 	%rd27, %r97, 4;
	add.s64 	%rd9, %rd6, %rd27;
	ld.global.u32 	%r79, [%rd9];
	add.s32 	%r100, %r99, 1;
	mul.wide.s32 	%rd28, %r99, 4;
	add.s64 	%rd10, %rd2, %rd28;
	st.global.u32 	[%rd10], %r79;
	setp.eq.s32 	%p17, %r28, 1;
	@%p17 bra 	$L__BB0_19;
	add.s32 	%r101, %r97, 2;
	ld.global.u32 	%r80, [%rd9+4];
	add.s32 	%r100, %r99, 2;
	st.global.u32 	[%rd10+4], %r80;
	setp.eq.s32 	%p18, %r28, 2;
	@%p18 bra 	$L__BB0_19;
	add.s32 	%r101, %r97, 3;
	ld.global.u32 	%r81, [%rd9+8];
	add.s32 	%r100, %r99, 3;
	st.global.u32 	[%rd10+8], %r81;
$L__BB0_19:
	sub.s32 	%r82, %r97, %r4;
	add.s32 	%r83, %r82, %r5;
	setp.gt.u32 	%p19, %r83, -4;
	@%p19 bra 	$L__BB0_20;
	bra.uni 	$L__BB0_25;
$L__BB0_20:
	setp.lt.s32 	%p21, %r4, 1;
	@%p21 bra 	$L__BB0_23;
	add.s32 	%r43, %r4, %r1;
	mov.u32 	%r107, %r1;
$L__BB0_22:
	mul.wide.s32 	%rd33, %r107, 4;
	add.s64 	%rd34, %rd2, %rd33;
	ld.global.u32 	%r88, [%rd34];
	add.s64 	%rd35, %rd1, %rd33;
	st.global.u32 	[%rd35], %r88;
	add.s32 	%r107, %r107, 1;
	setp.lt.s32 	%p22, %r107, %r43;
	@%p22 bra 	$L__BB0_22;
$L__BB0_23:
	bar.sync 	0;
	shl.b32 	%r89, %r3, 1;
	setp.lt.s32 	%p23, %r3, %r51;
	@%p23 bra 	$L__BB0_2;
$L__BB0_24:
	ret;
$L__BB0_25:
	mul.wide.s32 	%rd29, %r101, 4;
	add.s64 	%rd30, %rd6, %rd29;
	ld.global.u32 	%r84, [%rd30];
	mul.wide.s32 	%rd31, %r100, 4;
	add.s64 	%rd32, %rd2, %rd31;
	st.global.u32 	[%rd32], %r84;
	ld.global.u32 	%r85, [%rd30+4];
	st.global.u32 	[%rd32+4], %r85;
	ld.global.u32 	%r86, [%rd30+8];
	st.global.u32 	[%rd32+8], %r86;
	add.s32 	%r101, %r101, 4;
	ld.global.u32 	%r87, [%rd30+12];
	add.s32 	%r100, %r100, 4;
	st.global.u32 	[%rd32+12], %r87;
	setp.lt.s32 	%p20, %r101, %r6;
	@%p20 bra 	$L__BB0_25;
	bra.uni 	$L__BB0_20;

}


// ===== COMPILED SASS (sm_100) =====

	.target	sm_100

	.elftype	@"ET_EXEC"


//--------------------- .note.nv.tkinfo           --------------------------
	.section	.note.nv.tkinfo,"",@"SHT_NOTE"
	.sectionflags	@"SHF_NOTE_NV_TKINFO"
	.tkinfo
        /*0018*/ 	.word	0x00000002
        /*0030*/ 	.string	""
        /*0030*/ 	.string	"ptxas"
        /*0030*/ 	.string	"Cuda compilation tools, release 13.0, V13.0.88"
        /*0030*/ 	.string	"Build cuda_13.0.r13.0/compiler.36424714_0"
        /*0030*/ 	.string	"-arch sm_100 -m 64 "



//--------------------- .note.nv.cuinfo           --------------------------
	.section	.note.nv.cuinfo,"",@"SHT_NOTE"
	.sectionflags	@"SHF_NOTE_NV_CUINFO"
        /*0018*/ 	.short	0x0002
        /*001a*/ 	.short	0x0064
        /*001c*/ 	.short	0x0082
	.zero		2


//--------------------- .nv.info                  --------------------------
	.section	.nv.info,"",@"SHT_CUDA_INFO"
	.align	4


	//----- nvinfo : EIATTR_REGCOUNT
	.align		4
        /*0000*/ 	.byte	0x04, 0x2f
        /*0002*/ 	.short	(.L_1 - .L_0)
	.align		4
.L_0:
        /*0004*/ 	.word	index@(_Z9MergeSortPiS_i)
        /*0008*/ 	.word	0x00000020


	//----- nvinfo : EIATTR_FRAME_SIZE
	.align		4
.L_1:
        /*000c*/ 	.byte	0x04, 0x11
        /*000e*/ 	.short	(.L_3 - .L_2)
	.align		4
.L_2:
        /*0010*/ 	.word	index@(_Z9MergeSortPiS_i)
        /*0014*/ 	.word	0x00000000


	//----- nvinfo : EIATTR_MIN_STACK_SIZE
	.align		4
.L_3:
        /*0018*/ 	.byte	0x04, 0x12
        /*001a*/ 	.short	(.L_5 - .L_4)
	.align		4
.L_4:
        /*001c*/ 	.word	index@(_Z9MergeSortPiS_i)
        /*0020*/ 	.word	0x00000000
.L_5:


//--------------------- .nv.compat                --------------------------
	.section	.nv.compat,"",@"SHT_CUDA_COMPAT_INFO"
	.align	4
        /*0000*/ 	.byte	0x02, 0x09, 0x00, 0x00, 0x02, 0x02, 0x01, 0x00, 0x02, 0x05, 0x05, 0x00, 0x03, 0x07, 0x01, 0x01
        /*0010*/ 	.byte	0x02, 0x03, 0x00, 0x00, 0x02, 0x06, 0x01, 0x00, 0x04, 0x0b, 0x08, 0x00, 0x09, 0x00, 0x00, 0x00
        /*0020*/ 	.byte	0x00, 0x00, 0x00, 0x00


//--------------------- .nv.info._Z9MergeSortPiS_i --------------------------
	.section	.nv.info._Z9MergeSortPiS_i,"",@"SHT_CUDA_INFO"
	.sectionflags	@""
	.align	4


	//----- nvinfo : EIATTR_CUDA_API_VERSION
	.align		4
        /*0000*/ 	.byte	0x04, 0x37
        /*0002*/ 	.short	(.L_7 - .L_6)
.L_6:
        /*0004*/ 	.word	0x00000082


	//----- nvinfo : EIATTR_KPARAM_INFO
	.align		4
.L_7:
        /*0008*/ 	.byte	0x04, 0x17
        /*000a*/ 	.short	(.L_9 - .L_8)
.L_8:
        /*000c*/ 	.word	0x00000000
        /*0010*/ 	.short	0x0002
        /*0012*/ 	.short	0x0010
        /*0014*/ 	.byte	0x00, 0xf0, 0x11, 0x00


	//----- nvinfo : EIATTR_KPARAM_INFO
	.align		4
.L_9:
        /*0018*/ 	.byte	0x04, 0x17
        /*001a*/ 	.short	(.L_11 - .L_10)
.L_10:
        /*001c*/ 	.word	0x00000000
        /*0020*/ 	.short	0x0001
        /*0022*/ 	.short	0x0008
        /*0024*/ 	.byte	0x00, 0xf5, 0x21, 0x00


	//----- nvinfo : EIATTR_KPARAM_INFO
	.align		4
.L_11:
        /*0028*/ 	.byte	0x04, 0x17
        /*002a*/ 	.short	(.L_13 - .L_12)
.L_12:
        /*002c*/ 	.word	0x00000000
        /*0030*/ 	.short	0x0000
        /*0032*/ 	.short	0x0000
        /*0034*/ 	.byte	0x00, 0xf5, 0x21, 0x00


	//----- nvinfo : EIATTR_SPARSE_MMA_MASK
	.align		4
.L_13:
        /*0038*/ 	.byte	0x03, 0x50
        /*003a*/ 	.short	0x0000


	//----- nvinfo : EIATTR_MAXREG_COUNT
	.align		4
        /*003c*/ 	.byte	0x03, 0x1b
        /*003e*/ 	.short	0x00ff


	//----- nvinfo : EIATTR_NUM_BARRIERS
	.align		4
        /*0040*/ 	.byte	0x02, 0x4c
        /*0042*/ 	.byte	0x01
	.zero		1


	//----- nvinfo : EIATTR_MERCURY_ISA_VERSION
	.align		4
        /*0044*/ 	.byte	0x03, 0x5f
        /*0046*/ 	.short	0x0101


	//----- nvinfo : EIATTR_VRC_CTA_INIT_COUNT
	.align		4
        /*0048*/ 	.byte	0x02, 0x4a
	.zero		1
	.zero		1


	//----- nvinfo : EIATTR_EXIT_INSTR_OFFSETS
	.align		4
        /*004c*/ 	.byte	0x04, 0x1c
        /*004e*/ 	.short	(.L_15 - .L_14)


	//   ....[0]....
.L_14:
        /*0050*/ 	.word	0x00000050


	//   ....[1]....
        /*0054*/ 	.word	0x00000af0


	//----- nvinfo : EIATTR_CRS_STACK_SIZE
	.align		4
.L_15:
        /*0058*/ 	.byte	0x04, 0x1e
        /*005a*/ 	.short	(.L_17 - .L_16)
.L_16:
        /*005c*/ 	.word	0x00000000


	//----- nvinfo : EIATTR_CBANK_PARAM_SIZE
	.align		4
.L_17:
        /*0060*/ 	.byte	0x03, 0x19
        /*0062*/ 	.short	0x0014


	//----- nvinfo : EIATTR_PARAM_CBANK
	.align		4
        /*0064*/ 	.byte	0x04, 0x0a
        /*0066*/ 	.short	(.L_19 - .L_18)
	.align		4
.L_18:
        /*0068*/ 	.word	index@(.nv.constant0._Z9MergeSortPiS_i)
        /*006c*/ 	.short	0x0380
        /*006e*/ 	.short	0x0014


	//----- nvinfo : EIATTR_SW_WAR
	.align		4
.L_19:
        /*0070*/ 	.byte	0x04, 0x36
        /*0072*/ 	.short	(.L_21 - .L_20)
.L_20:
        /*0074*/ 	.word	0x00000008
.L_21:


//--------------------- .nv.callgraph             --------------------------
	.section	.nv.callgraph,"",@"SHT_CUDA_CALLGRAPH"
	.align	4
	.sectionentsize	8
	.align		4
        /*0000*/ 	.word	0x00000000
	.align		4
        /*0004*/ 	.word	0xffffffff
	.align		4
        /*0008*/ 	.word	0x00000000
	.align		4
        /*000c*/ 	.word	0xfffffffe
	.align		4
        /*0010*/ 	.word	0x00000000
	.align		4
        /*0014*/ 	.word	0xfffffffd
	.align		4
        /*0018*/ 	.word	0x00000000
	.align		4
        /*001c*/ 	.word	0xfffffffc


//--------------------- .text._Z9MergeSortPiS_i   --------------------------
	.section	.text._Z9MergeSortPiS_i,"ax",@progbits
	.align	128
        .global         _Z9MergeSortPiS_i
        .type           _Z9MergeSortPiS_i,@function
        .size           _Z9MergeSortPiS_i,(.L_x_18 - _Z9MergeSortPiS_i)
        .other          _Z9MergeSortPiS_i,@"STO_CUDA_ENTRY STV_DEFAULT"
_Z9MergeSortPiS_i:
.text._Z9MergeSortPiS_i:
[----:B------:R-:W-:Y:S08]  /*0000*/  LDC R1, c[0x0][0x37c] ;  /* 0x0000df00ff017b82 */ /* 0x000ff00000000800 */
[----:B------:R-:W0:Y:S01]  /*0010*/  LDC R19, c[0x0][0x390] ;  /* 0x0000e400ff137b82 */ /* 0x000e220000000800 */
[----:B------:R-:W1:Y:S01]  /*0020*/  S2R R18, SR_TID.X ;  /* 0x0000000000127919 */ /* 0x000e620000002100 */
[----:B------:R-:W2:Y:S01]  /*0030*/  S2R R5, SR_CTAID.X ;  /* 0x0000000000057919 */ /* 0x000ea20000002500 */
[----:B0-----:R-:W-:-:S13]  /*0040*/  ISETP.GE.AND P0, PT, R19, 0x2, PT ;  /* 0x000000021300780c */ /* 0x001fda0003f06270 */
[----:B-12---:R-:W-:Y:S05]  /*0050*/  @!P0 EXIT ;  /* 0x000000000000894d */ /* 0x006fea0003800000 */
[----:B------:R-:W0:Y:S01]  /*0060*/  LDC.64 R2, c[0x0][0x380] ;  /* 0x0000e000ff027b82 */ /* 0x000e220000000a00 */
[----:B------:R-:W1:Y:S01]  /*0070*/  LDCU UR6, c[0x0][0x360] ;  /* 0x00006c00ff0677ac */ /* 0x000e620008000800 */
[----:B------:R-:W-:Y:S01]  /*0080*/  IMAD.MOV.U32 R16, RZ, RZ, 0x2 ;  /* 0x00000002ff107424 */ /* 0x000fe200078e00ff */
[----:B------:R-:W2:Y:S01]  /*0090*/  LDCU.64 UR4, c[0x0][0x388] ;  /* 0x00007100ff0477ac */ /* 0x000ea20008000a00 */
[----:B-1----:R-:W-:Y:S01]  /*00a0*/  IMAD R18, R5, UR6, R18 ;  /* 0x0000000605127c24 */ /* 0x002fe2000f8e0212 */
[----:B------:R-:W1:Y:S03]  /*00b0*/  LDCU.64 UR6, c[0x0][0x358] ;  /* 0x00006b00ff0677ac */ /* 0x000e660008000a00 */
[----:B------:R-:W-:Y:S01]  /*00c0*/  IMAD.IADD R19, R19, 0x1, -R18 ;  /* 0x0000000113137824 */ /* 0x000fe200078e0a12 */
[----:B--2---:R-:W-:Y:S01]  /*00d0*/  UIADD3 UR4, UP0, UPT, UR4, 0x8, URZ ;  /* 0x0000000804047890 */ /* 0x004fe2000ff1e0ff */
[----:B0-----:R-:W-:-:S03]  /*00e0*/  IMAD.WIDE R2, R18, 0x4, R2 ;  /* 0x0000000412027825 */ /* 0x001fc600078e0202 */
[----:B------:R-:W-:Y:S01]  /*00f0*/  UIADD3.X UR5, UPT, UPT, URZ, UR5, URZ, UP0, !UPT ;  /* 0x00000005ff057290 */ /* 0x000fe200087fe4ff */
[----:B------:R-:W-:-:S04]  /*0100*/  IADD3 R4, P0, PT, R2, 0x8, RZ ;  /* 0x0000000802047810 */ /* 0x000fc80007f1e0ff */
[----:B-1----:R-:W-:-:S09]  /*0110*/  IADD3.X R5, PT, PT, RZ, R3, RZ, P0, !PT ;  /* 0x00000003ff057210 */ /* 0x002fd200007fe4ff */
.L_x_16:
[----:B0-----:R-:W-:Y:S01]  /*0120*/  VIADD R7, R16, 0xffffffff ;  /* 0xffffffff10077836 */ /* 0x001fe20000000000 */
[----:B------:R-:W-:Y:S04]  /*0130*/  BSSY.RECONVERGENT B0, `(.L_x_0) ;  /* 0x0000096000007945 */ /* 0x000fe80003800200 */
[----:B------:R-:W-:-:S13]  /*0140*/  LOP3.LUT P0, RZ, R7, R18, RZ, 0xc0, !PT ;  /* 0x0000001207ff7212 */ /* 0x000fda000780c0ff */
[----:B-1234-:R-:W-:Y:S05]  /*0150*/  @P0 BRA `(.L_x_1) ;  /* 0x00000008004c0947 */ /* 0x01efea0003800000 */
[----:B------:R-:W-:Y:S01]  /*0160*/  VIMNMX R17, PT, PT, R19, R16, PT ;  /* 0x0000001013117248 */ /* 0x000fe20003fe0100 */
[----:B------:R-:W-:Y:S01]  /*0170*/  BSSY.RECONVERGENT B1, `(.L_x_2) ;  /* 0x0000020000017945 */ /* 0x000fe20003800200 */
[----:B------:R-:W-:Y:S01]  /*0180*/  SHF.R.U32.HI R14, RZ, 0x1, R16 ;  /* 0x00000001ff0e7819 */ /* 0x000fe20000011610 */
[----:B------:R-:W-:Y:S02]  /*0190*/  HFMA2 R21, -RZ, RZ, 0, 0 ;  /* 0x00000000ff157431 */ /* 0x000fe400000001ff */
[----:B------:R-:W-:Y:S02]  /*01a0*/  IMAD.MOV.U32 R15, RZ, RZ, RZ ;  /* 0x000000ffff0f7224 */ /* 0x000fe400078e00ff */
[----:B------:R-:W-:Y:S02]  /*01b0*/  IMAD.MOV.U32 R23, RZ, RZ, R18 ;  /* 0x000000ffff177224 */ /* 0x000fe400078e0012 */
[----:B------:R-:W-:Y:S02]  /*01c0*/  IMAD.IADD R0, R17, 0x1, -R14 ;  /* 0x0000000111007824 */ /* 0x000fe400078e0a0e */
[----:B------:R-:W-:-:S03]  /*01d0*/  IMAD.WIDE.U32 R6, R14, 0x4, R2 ;  /* 0x000000040e067825 */ /* 0x000fc600078e0002 */
[----:B------:R-:W-:-:S13]  /*01e0*/  ISETP.GE.AND P0, PT, R0, 0x1, PT ;  /* 0x000000010000780c */ /* 0x000fda0003f06270 */
[----:B------:R-:W-:Y:S05]  /*01f0*/  @!P0 BRA `(.L_x_3) ;  /* 0x00000000005c8947 */ /* 0x000fea0003800000 */
[----:B------:R-:W0:Y:S01]  /*0200*/  LDC.64 R8, c[0x0][0x388] ;  /* 0x0000e200ff087b82 */ /* 0x000e220000000a00 */
[----:B------:R-:W-:Y:S01]  /*0210*/  MOV R15, RZ ;  /* 0x000000ff000f7202 */ /* 0x000fe20000000f00 */
[----:B------:R-:W-:Y:S02]  /*0220*/  IMAD.MOV.U32 R23, RZ, RZ, R18 ;  /* 0x000000ffff177224 */ /* 0x000fe400078e0012 */
[----:B------:R-:W-:-:S07]  /*0230*/  IMAD.MOV.U32 R21, RZ, RZ, RZ ;  /* 0x000000ffff157224 */ /* 0x000fce00078e00ff */
.L_x_4:
[----:B------:R-:W-:-:S04]  /*0240*/  IMAD.WIDE.U32 R10, R21, 0x4, R2 ;  /* 0x00000004150a7825 */ /* 0x000fc800078e0002 */
[----:B------:R-:W-:Y:S02]  /*0250*/  IMAD.WIDE.U32 R12, R15, 0x4, R6 ;  /* 0x000000040f0c7825 */ /* 0x000fe400078e0006 */
[----:B------:R-:W2:Y:S04]  /*0260*/  LDG.E R10, desc[UR6][R10.64] ;  /* 0x000000060a0a7981 */ /* 0x000ea8000c1e1900 */
[----:B------:R-:W2:Y:S01]  /*0270*/  LDG.E R13, desc[UR6][R12.64] ;  /* 0x000000060c0d7981 */ /* 0x000ea2000c1e1900 */
[----:B0-----:R-:W-:Y:S01]  /*0280*/  IMAD.WIDE R24, R23, 0x4, R8 ;  /* 0x0000000417187825 */ /* 0x001fe200078e0208 */
[----:B------:R-:W-:-:S03]  /*0290*/  IADD3 R27, PT, PT, R21, 0x1, RZ ;  /* 0x00000001151b7810 */ /* 0x000fc60007ffe0ff */
[----:B------:R-:W-:Y:S02]  /*02a0*/  VIADD R29, R15, 0x1 ;  /* 0x000000010f1d7836 */ /* 0x000fe40000000000 */
[----:B------:R-:W-:Y:S01]  /*02b0*/  VIADD R23, R23, 0x1 ;  /* 0x0000000117177836 */ /* 0x000fe20000000000 */
[CC--:B--2---:R-:W-:Y:S02]  /*02c0*/  ISETP.GE.AND P1, PT, R10.reuse, R13.reuse, PT ;  /* 0x0000000d0a00720c */ /* 0x0c4fe40003f26270 */
[CC--:B------:R-:W-:Y:S02]  /*02d0*/  ISETP.GE.AND P0, PT, R10.reuse, R13.reuse, PT ;  /* 0x0000000d0a00720c */ /* 0x0c0fe40003f06270 */
[----:B------:R-:W-:-:S05]  /*02e0*/  VIMNMX R20, PT, PT, R10, R13, PT ;  /* 0x0000000d0a147248 */ /* 0x000fca0003fe0100 */
[----:B------:R1:W-:Y:S04]  /*02f0*/  STG.E desc[UR6][R24.64], R20 ;  /* 0x0000001418007986 */ /* 0x0003e8000c101906 */
[----:B------:R-:W-:Y:S02]  /*0300*/  @P1 IMAD.MOV R27, RZ, RZ, R21 ;  /* 0x000000ffff1b1224 */ /* 0x000fe400078e0215 */
[----:B------:R-:W-:Y:S02]  /*0310*/  @!P0 IADD3 R29, PT, PT, R15, RZ, RZ ;  /* 0x000000ff0f1d8210 */ /* 0x000fe40007ffe0ff */
[----:B------:R-:W-:Y:S01]  /*0320*/  IMAD.MOV.U32 R21, RZ, RZ, R27 ;  /* 0x000000ffff157224 */ /* 0x000fe200078e001b */
[----:B------:R-:W-:Y:S02]  /*0330*/  ISETP.LT.U32.AND P1, PT, R27, R14, PT ;  /* 0x0000000e1b00720c */ /* 0x000fe40003f21070 */
[----:B------:R-:W-:-:S02]  /*0340*/  ISETP.GE.AND P0, PT, R29, R0, PT ;  /* 0x000000001d00720c */ /* 0x000fc40003f06270 */
[----:B------:R-:W-:-:S11]  /*0350*/  MOV R15, R29 ;  /* 0x0000001d000f7202 */ /* 0x000fd60000000f00 */
[----:B-1----:R-:W-:Y:S05]  /*0360*/  @!P0 BRA P1, `(.L_x_4) ;  /* 0xfffffffc00b48947 */ /* 0x002fea000083ffff */
.L_x_3:
[----:B------:R-:W-:Y:S05]  /*0370*/  BSYNC.RECONVERGENT B1 ;  /* 0x0000000000017941 */ /* 0x000fea0003800200 */
.L_x_2:
[----:B------:R-:W-:Y:S01]  /*0380*/  ISETP.GE.U32.AND P0, PT, R21, R14, PT ;  /* 0x0000000e1500720c */ /* 0x000fe20003f06070 */
[----:B------:R-:W-:Y:S01]  /*0390*/  BSSY.RECONVERGENT B1, `(.L_x_5) ;  /* 0x0000032000017945 */ /* 0x000fe20003800200 */
[----:B------:R-:W-:-:S11]  /*03a0*/  IMAD.MOV.U32 R12, RZ, RZ, R23 ;  /* 0x000000ffff0c7224 */ /* 0x000fd600078e0017 */
[----:B------:R-:W-:Y:S05]  /*03b0*/  @P0 BRA `(.L_x_6) ;  /* 0x0000000000bc0947 */ /* 0x000fea0003800000 */
[--C-:B------:R-:W-:Y:S01]  /*03c0*/  IMAD.IADD R8, R14, 0x1, -R21.reuse ;  /* 0x000000010e087824 */ /* 0x100fe200078e0a15 */
[----:B------:R-:W-:Y:S01]  /*03d0*/  BSSY.RECONVERGENT B2, `(.L_x_7) ;  /* 0x0000018000027945 */ /* 0x000fe20003800200 */
[----:B------:R-:W-:Y:S01]  /*03e0*/  MOV R12, R23 ;  /* 0x00000017000c7202 */ /* 0x000fe20000000f00 */
[----:B------:R-:W-:Y:S02]  /*03f0*/  IMAD.MOV.U32 R13, RZ, RZ, R21 ;  /* 0x000000ffff0d7224 */ /* 0x000fe400078e0015 */
[----:B------:R-:W-:-:S13]  /*0400*/  LOP3.LUT P0, R20, R8, 0x3, RZ, 0xc0, !PT ;  /* 0x0000000308147812 */ /* 0x000fda000780c0ff */
[----:B------:R-:W-:Y:S05]  /*0410*/  @!P0 BRA `(.L_x_8) ;  /* 0x00000000004c8947 */ /* 0x000fea0003800000 */
[C---:B------:R-:W-:Y:S01]  /*0420*/  IMAD.WIDE.U32 R8, R21.reuse, 0x4, R2 ;  /* 0x0000000415087825 */ /* 0x040fe200078e0002 */
[----:B------:R-:W0:Y:S04]  /*0430*/  LDC.64 R10, c[0x0][0x388] ;  /* 0x0000e200ff0a7b82 */ /* 0x000e280000000a00 */
[----:B------:R-:W2:Y:S01]  /*0440*/  LDG.E R25, desc[UR6][R8.64] ;  /* 0x0000000608197981 */ /* 0x000ea2000c1e1900 */
[----:B------:R-:W-:Y:S01]  /*0450*/  ISETP.NE.AND P0, PT, R20, 0x1, PT ;  /* 0x000000011400780c */ /* 0x000fe20003f05270 */
[----:B------:R-:W-:Y:S01]  /*0460*/  VIADD R13, R21, 0x1 ;  /* 0x00000001150d7836 */ /* 0x000fe20000000000 */
[C---:B------:R-:W-:Y:S01]  /*0470*/  IADD3 R12, PT, PT, R23.reuse, 0x1, RZ ;  /* 0x00000001170c7810 */ /* 0x040fe20007ffe0ff */
[----:B0-----:R-:W-:-:S05]  /*0480*/  IMAD.WIDE R10, R23, 0x4, R10 ;  /* 0x00000004170a7825 */ /* 0x001fca00078e020a */
[----:B--2---:R0:W-:Y:S05]  /*0490*/  STG.E desc[UR6][R10.64], R25 ;  /* 0x000000190a007986 */ /* 0x0041ea000c101906 */
[----:B------:R-:W-:Y:S05]  /*04a0*/  @!P0 BRA `(.L_x_8) ;  /* 0x0000000000288947 */ /* 0x000fea0003800000 */
[----:B0-----:R-:W2:Y:S01]  /*04b0*/  LDG.E R25, desc[UR6][R8.64+0x4] ;  /* 0x0000040608197981 */ /* 0x001ea2000c1e1900 */
[----:B------:R-:W-:Y:S01]  /*04c0*/  ISETP.NE.AND P0, PT, R20, 0x2, PT ;  /* 0x000000021400780c */ /* 0x000fe20003f05270 */
[----:B------:R-:W-:Y:S02]  /*04d0*/  VIADD R13, R21, 0x2 ;  /* 0x00000002150d7836 */ /* 0x000fe40000000000 */
[----:B------:R-:W-:Y:S01]  /*04e0*/  VIADD R12, R23, 0x2 ;  /* 0x00000002170c7836 */ /* 0x000fe20000000000 */
[----:B--2---:R1:W-:Y:S09]  /*04f0*/  STG.E desc[UR6][R10.64+0x4], R25 ;  /* 0x000004190a007986 */ /* 0x0043f2000c101906 */
[----:B------:R-:W-:Y:S05]  /*0500*/  @!P0 BRA `(.L_x_8) ;  /* 0x0000000000108947 */ /* 0x000fea0003800000 */
[----:B------:R-:W2:Y:S01]  /*0510*/  LDG.E R9, desc[UR6][R8.64+0x8] ;  /* 0x0000080608097981 */ /* 0x000ea2000c1e1900 */
[----:B------:R-:W-:Y:S01]  /*0520*/  IADD3 R12, PT, PT, R23, 0x3, RZ ;  /* 0x00000003170c7810 */ /* 0x000fe20007ffe0ff */
[----:B------:R-:W-:Y:S02]  /*0530*/  VIADD R13, R21, 0x3 ;  /* 0x00000003150d7836 */ /* 0x000fe40000000000 */
[----:B--2---:R2:W-:Y:S05]  /*0540*/  STG.E desc[UR6][R10.64+0x8], R9 ;  /* 0x000008090a007986 */ /* 0x0045ea000c101906 */
.L_x_8:
[----:B------:R-:W-:Y:S05]  /*0550*/  BSYNC.RECONVERGENT B2 ;  /* 0x0000000000027941 */ /* 0x000fea0003800200 */
.L_x_7:
[----:B------:R-:W-:-:S04]  /*0560*/  IADD3 R8, PT, PT, -R14, R21, RZ ;  /* 0x000000150e087210 */ /* 0x000fc80007ffe1ff */
[----:B------:R-:W-:-:S13]  /*0570*/  ISETP.GT.U32.AND P0, PT, R8, -0x4, PT ;  /* 0xfffffffc0800780c */ /* 0x000fda0003f04070 */
[----:B------:R-:W-:Y:S05]  /*0580*/  @P0 BRA `(.L_x_6) ;  /* 0x0000000000480947 */ /* 0x000fea0003800000 */
[----:B------:R-:W-:-:S07]  /*0590*/  IMAD.IADD R20, R13, 0x1, -R14 ;  /* 0x000000010d147824 */ /* 0x000fce00078e0a0e */
.L_x_9:
[----:B--2---:R-:W-:-:S05]  /*05a0*/  IMAD.WIDE R8, R13, 0x4, R4 ;  /* 0x000000040d087825 */ /* 0x004fca00078e0204 */
[----:B---3--:R-:W2:Y:S01]  /*05b0*/  LDG.E R21, desc[UR6][R8.64+-0x8] ;  /* 0xfffff80608157981 */ /* 0x008ea2000c1e1900 */
[----:B01----:R-:W-:Y:S01]  /*05c0*/  MOV R10, UR4 ;  /* 0x00000004000a7c02 */ /* 0x003fe20008000f00 */
[----:B------:R-:W-:-:S04]  /*05d0*/  IMAD.U32 R11, RZ, RZ, UR5 ;  /* 0x00000005ff0b7e24 */ /* 0x000fc8000f8e00ff */
[----:B------:R-:W-:-:S05]  /*05e0*/  IMAD.WIDE R10, R12, 0x4, R10 ;  /* 0x000000040c0a7825 */ /* 0x000fca00078e020a */
[----:B--2---:R3:W-:Y:S04]  /*05f0*/  STG.E desc[UR6][R10.64+-0x8], R21 ;  /* 0xfffff8150a007986 */ /* 0x0047e8000c101906 */
[----:B------:R-:W2:Y:S04]  /*0600*/  LDG.E R23, desc[UR6][R8.64+-0x4] ;  /* 0xfffffc0608177981 */ /* 0x000ea8000c1e1900 */
[----:B--2---:R3:W-:Y:S04]  /*0610*/  STG.E desc[UR6][R10.64+-0x4], R23 ;  /* 0xfffffc170a007986 */ /* 0x0047e8000c101906 */
[----:B------:R-:W2:Y:S04]  /*0620*/  LDG.E R25, desc[UR6][R8.64] ;  /* 0x0000000608197981 */ /* 0x000ea8000c1e1900 */
[----:B--2---:R3:W-:Y:S04]  /*0630*/  STG.E desc[UR6][R10.64], R25 ;  /* 0x000000190a007986 */ /* 0x0047e8000c101906 */
[----:B------:R-:W2:Y:S01]  /*0640*/  LDG.E R27, desc[UR6][R8.64+0x4] ;  /* 0x00000406081b7981 */ /* 0x000ea2000c1e1900 */
[----:B------:R-:W-:Y:S01]  /*0650*/  IADD3 R20, PT, PT, R20, 0x4, RZ ;  /* 0x0000000414147810 */ /* 0x000fe20007ffe0ff */
[----:B------:R-:W-:Y:S01]  /*0660*/  VIADD R13, R13, 0x4 ;  /* 0x000000040d0d7836 */ /* 0x000fe20000000000 */
[----:B------:R-:W-:-:S02]  /*0670*/  IADD3 R12, PT, PT, R12, 0x4, RZ ;  /* 0x000000040c0c7810 */ /* 0x000fc40007ffe0ff */
[----:B------:R-:W-:Y:S01]  /*0680*/  ISETP.NE.AND P0, PT, R20, RZ, PT ;  /* 0x000000ff1400720c */ /* 0x000fe20003f05270 */
[----:B--2---:R3:W-:-:S12]  /*0690*/  STG.E desc[UR6][R10.64+0x4], R27 ;  /* 0x0000041b0a007986 */ /* 0x0047d8000c101906 */
[----:B------:R-:W-:Y:S05]  /*06a0*/  @P0 BRA `(.L_x_9) ;  /* 0xfffffffc00bc0947 */ /* 0x000fea000383ffff */
.L_x_6:
[----:B------:R-:W-:Y:S05]  /*06b0*/  BSYNC.RECONVERGENT B1 ;  /* 0x0000000000017941 */ /* 0x000fea0003800200 */
.L_x_5:
[----:B------:R-:W-:Y:S01]  /*06c0*/  ISETP.GE.AND P0, PT, R15, R0, PT ;  /* 0x000000000f00720c */ /* 0x000fe20003f06270 */
[----:B------:R-:W-:-:S12]  /*06d0*/  BSSY.RECONVERGENT B1, `(.L_x_10) ;  /* 0x000002e000017945 */ /* 0x000fd80003800200 */
[----:B------:R-:W-:Y:S05]  /*06e0*/  @P0 BRA `(.L_x_11) ;  /* 0x0000000000b00947 */ /* 0x000fea0003800000 */
[-C--:B------:R-:W-:Y:S01]  /*06f0*/  IADD3 R8, PT, PT, R17, -R15.reuse, -R14 ;  /* 0x8000000f11087210 */ /* 0x080fe20007ffe80e */
[----:B------:R-:W-:Y:S01]  /*0700*/  BSSY.RECONVERGENT B2, `(.L_x_12) ;  /* 0x0000018000027945 */ /* 0x000fe20003800200 */
[----:B------:R-:W-:Y:S01]  /*0710*/  IMAD.MOV.U32 R13, RZ, RZ, R12 ;  /* 0x000000ffff0d7224 */ /* 0x000fe200078e000c */
[----:B---3--:R-:W-:Y:S02]  /*0720*/  MOV R21, R15 ;  /* 0x0000000f00157202 */ /* 0x008fe40000000f00 */
[----:B------:R-:W-:-:S13]  /*0730*/  LOP3.LUT P0, R20, R8, 0x3, RZ, 0xc0, !PT ;  /* 0x0000000308147812 */ /* 0x000fda000780c0ff */
[----:B------:R-:W-:Y:S05]  /*0740*/  @!P0 BRA `(.L_x_13) ;  /* 0x00000000004c8947 */ /* 0x000fea0003800000 */
[C---:B--2---:R-:W-:Y:S01]  /*0750*/  IMAD.WIDE R8, R15.reuse, 0x4, R6 ;  /* 0x000000040f087825 */ /* 0x044fe200078e0206 */
[----:B01----:R-:W0:Y:S04]  /*0760*/  LDC.64 R10, c[0x0][0x388] ;  /* 0x0000e200ff0a7b82 */ /* 0x003e280000000a00 */
[----:B------:R-:W2:Y:S01]  /*0770*/  LDG.E R23, desc[UR6][R8.64] ;  /* 0x0000000608177981 */ /* 0x000ea2000c1e1900 */
[----:B------:R-:W-:Y:S01]  /*0780*/  ISETP.NE.AND P0, PT, R20, 0x1, PT ;  /* 0x000000011400780c */ /* 0x000fe20003f05270 */
[----:B------:R-:W-:Y:S01]  /*0790*/  VIADD R21, R15, 0x1 ;  /* 0x000000010f157836 */ /* 0x000fe20000000000 */
[C---:B------:R-:W-:Y:S01]  /*07a0*/  IADD3 R13, PT, PT, R12.reuse, 0x1, RZ ;  /* 0x000000010c0d7810 */ /* 0x040fe20007ffe0ff */
[----:B0-----:R-:W-:-:S05]  /*07b0*/  IMAD.WIDE R10, R12, 0x4, R10 ;  /* 0x000000040c0a7825 */ /* 0x001fca00078e020a */
[----:B--2---:R3:W-:Y:S05]  /*07c0*/  STG.E desc[UR6][R10.64], R23 ;  /* 0x000000170a007986 */ /* 0x0047ea000c101906 */
[----:B------:R-:W-:Y:S05]  /*07d0*/  @!P0 BRA `(.L_x_13) ;  /* 0x0000000000288947 */ /* 0x000fea0003800000 */
[----:B---3--:R-:W2:Y:S01]  /*07e0*/  LDG.E R23, desc[UR6][R8.64+0x4] ;  /* 0x0000040608177981 */ /* 0x008ea2000c1e1900 */
[----:B------:R-:W-:Y:S01]  /*07f0*/  ISETP.NE.AND P0, PT, R20, 0x2, PT ;  /* 0x000000021400780c */ /* 0x000fe20003f05270 */
[----:B------:R-:W-:Y:S01]  /*0800*/  VIADD R21, R15, 0x2 ;  /* 0x000000020f157836 */ /* 0x000fe20000000000 */
[----:B------:R-:W-:Y:S01]  /*0810*/  IADD3 R13, PT, PT, R12, 0x2, RZ ;  /* 0x000000020c0d7810 */ /* 0x000fe20007ffe0ff */
[----:B--2---:R4:W-:Y:S10]  /*0820*/  STG.E desc[UR6][R10.64+0x4], R23 ;  /* 0x000004170a007986 */ /* 0x0049f4000c101906 */
[----:B------:R-:W-:Y:S05]  /*0830*/  @!P0 BRA `(.L_x_13) ;  /* 0x0000000000108947 */ /* 0x000fea0003800000 */
[----:B------:R-:W2:Y:S01]  /*0840*/  LDG.E R9, desc[UR6][R8.64+0x8] ;  /* 0x0000080608097981 */ /* 0x000ea2000c1e1900 */
[----:B------:R-:W-:Y:S01]  /*0850*/  VIADD R13, R12, 0x3 ;  /* 0x000000030c0d7836 */ /* 0x000fe20000000000 */
[----:B------:R-:W-:Y:S02]  /*0860*/  IADD3 R21, PT, PT, R15, 0x3, RZ ;  /* 0x000000030f157810 */ /* 0x000fe40007ffe0ff */
[----:B--2---:R0:W-:Y:S05]  /*0870*/  STG.E desc[UR6][R10.64+0x8], R9 ;  /* 0x000008090a007986 */ /* 0x0041ea000c101906 */
.L_x_13:
[----:B------:R-:W-:Y:S05]  /*0880*/  BSYNC.RECONVERGENT B2 ;  /* 0x0000000000027941 */ /* 0x000fea0003800200 */
.L_x_12:
[----:B------:R-:W-:-:S04]  /*0890*/  IADD3 R14, PT, PT, R14, R15, -R17 ;  /* 0x0000000f0e0e7210 */ /* 0x000fc80007ffe811 */
[----:B------:R-:W-:-:S13]  /*08a0*/  ISETP.GT.U32.AND P0, PT, R14, -0x4, PT ;  /* 0xfffffffc0e00780c */ /* 0x000fda0003f04070 */
[----:B------:R-:W-:Y:S05]  /*08b0*/  @P0 BRA `(.L_x_11) ;  /* 0x00000000003c0947 */ /* 0x000fea0003800000 */
.L_x_14:
[----:B0-2---:R-:W-:Y:S01]  /*08c0*/  IMAD.WIDE R8, R21, 0x4, R6 ;  /* 0x0000000415087825 */ /* 0x005fe200078e0206 */
[----:B-1-34-:R-:W0:Y:S04]  /*08d0*/  LDC.64 R10, c[0x0][0x388] ;  /* 0x0000e200ff0a7b82 */ /* 0x01ae280000000a00 */
[----:B------:R-:W2:Y:S01]  /*08e0*/  LDG.E R15, desc[UR6][R8.64] ;  /* 0x00000006080f7981 */ /* 0x000ea2000c1e1900 */
[----:B0-----:R-:W-:-:S05]  /*08f0*/  IMAD.WIDE R10, R13, 0x4, R10 ;  /* 0x000000040d0a7825 */ /* 0x001fca00078e020a */
[----:B--2---:R0:W-:Y:S04]  /*0900*/  STG.E desc[UR6][R10.64], R15 ;  /* 0x0000000f0a007986 */ /* 0x0041e8000c101906 */
[----:B------:R-:W2:Y:S04]  /*0910*/  LDG.E R23, desc[UR6][R8.64+0x4] ;  /* 0x0000040608177981 */ /* 0x000ea8000c1e1900 */
[----:B--2---:R0:W-:Y:S04]  /*0920*/  STG.E desc[UR6][R10.64+0x4], R23 ;  /* 0x000004170a007986 */ /* 0x0041e8000c101906 */
[----:B------:R-:W2:Y:S04]  /*0930*/  LDG.E R25, desc[UR6][R8.64+0x8] ;  /* 0x0000080608197981 */ /* 0x000ea8000c1e1900 */
[----:B--2---:R0:W-:Y:S04]  /*0940*/  STG.E desc[UR6][R10.64+0x8], R25 ;  /* 0x000008190a007986 */ /* 0x0041e8000c101906 */
[----:B------:R-:W2:Y:S01]  /*0950*/  LDG.E R27, desc[UR6][R8.64+0xc] ;  /* 0x00000c06081b7981 */ /* 0x000ea2000c1e1900 */
[----:B------:R-:W-:Y:S01]  /*0960*/  VIADD R21, R21, 0x4 ;  /* 0x0000000415157836 */ /* 0x000fe20000000000 */
[----:B------:R-:W-:-:S04]  /*0970*/  IADD3 R13, PT, PT, R13, 0x4, RZ ;  /* 0x000000040d0d7810 */ /* 0x000fc80007ffe0ff */
[----:B------:R-:W-:Y:S01]  /*0980*/  ISETP.GE.AND P0, PT, R21, R0, PT ;  /* 0x000000001500720c */ /* 0x000fe20003f06270 */
[----:B--2---:R0:W-:-:S12]  /*0990*/  STG.E desc[UR6][R10.64+0xc], R27 ;  /* 0x00000c1b0a007986 */ /* 0x0041d8000c101906 */
[----:B------:R-:W-:Y:S05]  /*09a0*/  @!P0 BRA `(.L_x_14) ;  /* 0xfffffffc00c48947 */ /* 0x000fea000383ffff */
.L_x_11:
[----:B------:R-:W-:Y:S05]  /*09b0*/  BSYNC.RECONVERGENT B1 ;  /* 0x0000000000017941 */ /* 0x000fea0003800200 */
.L_x_10:
[----:B------:R-:W-:-:S13]  /*09c0*/  ISETP.GE.AND P0, PT, R17, 0x1, PT ;  /* 0x000000011100780c */ /* 0x000fda0003f06270 */
[----:B------:R-:W-:Y:S05]  /*09d0*/  @!P0 BRA `(.L_x_1) ;  /* 0x00000000002c8947 */ /* 0x000fea0003800000 */
[----:B------:R-:W1:Y:S01]  /*09e0*/  LDC.64 R12, c[0x0][0x380] ;  /* 0x0000e000ff0c7b82 */ /* 0x000e620000000a00 */
[----:B------:R-:W-:Y:S01]  /*09f0*/  IMAD.IADD R0, R18, 0x1, R17 ;  /* 0x0000000112007824 */ /* 0x000fe200078e0211 */
[----:B0-----:R-:W-:-:S06]  /*0a00*/  MOV R15, R18 ;  /* 0x00000012000f7202 */ /* 0x001fcc0000000f00 */
[----:B-1234-:R-:W0:Y:S02]  /*0a10*/  LDC.64 R10, c[0x0][0x388] ;  /* 0x0000e200ff0a7b82 */ /* 0x01ee240000000a00 */
.L_x_15:
[----:B0-----:R-:W-:-:S06]  /*0a20*/  IMAD.WIDE R6, R15, 0x4, R10 ;  /* 0x000000040f067825 */ /* 0x001fcc00078e020a */
[----:B------:R-:W2:Y:S01]  /*0a30*/  LDG.E R7, desc[UR6][R6.64] ;  /* 0x0000000606077981 */ /* 0x000ea2000c1e1900 */
[----:B------:R-:W-:-:S04]  /*0a40*/  IMAD.WIDE R8, R15, 0x4, R12 ;  /* 0x000000040f087825 */ /* 0x000fc800078e020c */
[----:B------:R-:W-:-:S05]  /*0a50*/  VIADD R15, R15, 0x1 ;  /* 0x000000010f0f7836 */ /* 0x000fca0000000000 */
[----:B------:R-:W-:Y:S01]  /*0a60*/  ISETP.GE.AND P0, PT, R15, R0, PT ;  /* 0x000000000f00720c */ /* 0x000fe20003f06270 */
[----:B--2---:R0:W-:-:S12]  /*0a70*/  STG.E desc[UR6][R8.64], R7 ;  /* 0x0000000708007986 */ /* 0x0041d8000c101906 */
[----:B------:R-:W-:Y:S05]  /*0a80*/  @!P0 BRA `(.L_x_15) ;  /* 0xfffffffc00e48947 */ /* 0x000fea000383ffff */
.L_x_1:
[----:B------:R-:W-:Y:S05]  /*0a90*/  BSYNC.RECONVERGENT B0 ;  /* 0x0000000000007941 */ /* 0x000fea0003800200 */
.L_x_0:
[----:B------:R-:W5:Y:S01]  /*0aa0*/  LDCU UR8, c[0x0][0x390] ;  /* 0x00007200ff0877ac */ /* 0x000f620008000800 */
[----:B------:R-:W-:Y:S01]  /*0ab0*/  BAR.SYNC.DEFER_BLOCKING 0x0 ;  /* 0x0000000000007b1d */ /* 0x000fe20000010000 */
[C---:B-----5:R-:W-:Y:S02]  /*0ac0*/  ISETP.GE.AND P0, PT, R16.reuse, UR8, PT ;  /* 0x0000000810007c0c */ /* 0x060fe4000bf06270 */
[----:B------:R-:W-:-:S11]  /*0ad0*/  SHF.L.U32 R16, R16, 0x1, RZ ;  /* 0x0000000110107819 */ /* 0x000fd600000006ff */
[----:B------:R-:W-:Y:S05]  /*0ae0*/  @!P0 BRA `(.L_x_16) ;  /* 0xfffffff4008c8947 */ /* 0x000fea000383ffff */
[----:B------:R-:W-:Y:S05]  /*0af0*/  EXIT ;  /* 0x000000000000794d */ /* 0x000fea0003800000 */
.L_x_17:
[----:B------:R-:W-:-:S00]  /*0b00*/  BRA `(.L_x_17) ;  /* 0xfffffffc00fc7947 */ /* 0x000fc0000383ffff */
[----:B------:R-:W-:-:S00]  /*0b10*/  NOP ;  /* 0x0000000000007918 */ /* 0x000fc00000000000 */
        /* <DEDUP_REMOVED lines=14> */
.L_x_18:


//--------------------- .nv.shared.reserved.0     --------------------------
	.section	.nv.shared.reserved.0,"aw",@nobits
	.weak		__nv_reservedSMEM_offset_0_alias
	.size		__nv_reservedSMEM_offset_0_alias, 0, 64
	.other		__nv_reservedSMEM_offset_0_alias,@"STO_CUDA_RESERVED_SHARED STV_DEFAULT"
__nv_reservedSMEM_offset_0_alias:
	.zero		0
	.zero		64


//--------------------- .nv.constant0._Z9MergeSortPiS_i --------------------------
	.section	.nv.constant0._Z9MergeSortPiS_i,"a",@progbits
	.sectionflags	@""
	.align	4
.nv.constant0._Z9MergeSortPiS_i:
	.zero		916


//--------------------- SYMBOLS --------------------------

	.type		.nv.reservedSmem.offset0,@object
	.size		.nv.reservedSmem.offset0,0x4
